	.headerflags	@"EF_CUDA_TEXMODE_UNIFIED EF_CUDA_64BIT_ADDRESS EF_CUDA_ACCELERATORS EF_CUDA_SM90 EF_CUDA_VIRTUAL_SM(EF_CUDA_SM90)"
	.elftype	@"ET_EXEC"


//--------------------- .nv.info                  --------------------------
	.section	.nv.info,"",@"SHT_CUDA_INFO"
	.align	4


	//----- nvinfo : EIATTR_REGCOUNT
	.align		4
        /*0000*/ 	.byte	0x04, 0x2f
        /*0002*/ 	.short	(.L_1 - .L_0)
	.align		4
.L_0:
        /*0004*/ 	.word	index@(triton_mm)
        /*0008*/ 	.word	0x00000073


	//----- nvinfo : EIATTR_MIN_STACK_SIZE
	.align		4
.L_1:
        /*000c*/ 	.byte	0x04, 0x12
        /*000e*/ 	.short	(.L_3 - .L_2)
	.align		4
.L_2:
        /*0010*/ 	.word	index@(triton_mm)
        /*0014*/ 	.word	0x00000000


	//----- nvinfo : EIATTR_FRAME_SIZE
	.align		4
.L_3:
        /*0018*/ 	.byte	0x04, 0x11
        /*001a*/ 	.short	(.L_5 - .L_4)
	.align		4
.L_4:
        /*001c*/ 	.word	index@(triton_mm)
        /*0020*/ 	.word	0x00000000


	//----- nvinfo : EIATTR_MIN_STACK_SIZE
	.align		4
.L_5:
        /*0024*/ 	.byte	0x04, 0x12
        /*0026*/ 	.short	(.L_7 - .L_6)
	.align		4
.L_6:
        /*0028*/ 	.word	index@(triton_mm)
        /*002c*/ 	.word	0x00000000
.L_7:


//--------------------- .nv.info.triton_mm        --------------------------
	.section	.nv.info.triton_mm,"",@"SHT_CUDA_INFO"
	.sectionflags	@""
	.align	4


	//----- nvinfo : EIATTR_CUDA_API_VERSION
	.align		4
        /*0000*/ 	.byte	0x04, 0x37
        /*0002*/ 	.short	(.L_9 - .L_8)
.L_8:
        /*0004*/ 	.word	0x0000007c


	//----- nvinfo : EIATTR_KPARAM_INFO
	.align		4
.L_9:
        /*0008*/ 	.byte	0x04, 0x17
        /*000a*/ 	.short	(.L_11 - .L_10)
.L_10:
        /*000c*/ 	.word	0x00000000
        /*0010*/ 	.short	0x0002
        /*0012*/ 	.short	0x0010
        /*0014*/ 	.byte	0x00, 0xf0, 0x21, 0x00


	//----- nvinfo : EIATTR_KPARAM_INFO
	.align		4
.L_11:
        /*0018*/ 	.byte	0x04, 0x17
        /*001a*/ 	.short	(.L_13 - .L_12)
.L_12:
        /*001c*/ 	.word	0x00000000
        /*0020*/ 	.short	0x0001
        /*0022*/ 	.short	0x0008
        /*0024*/ 	.byte	0x00, 0xf0, 0x21, 0x00


	//----- nvinfo : EIATTR_KPARAM_INFO
	.align		4
.L_13:
        /*0028*/ 	.byte	0x04, 0x17
        /*002a*/ 	.short	(.L_15 - .L_14)
.L_14:
        /*002c*/ 	.word	0x00000000
        /*0030*/ 	.short	0x0000
        /*0032*/ 	.short	0x0000
        /*0034*/ 	.byte	0x00, 0xf0, 0x21, 0x00


	//----- nvinfo : EIATTR_SPARSE_MMA_MASK
	.align		4
.L_15:
        /*0038*/ 	.byte	0x03, 0x50
        /*003a*/ 	.short	0x0000


	//----- nvinfo : EIATTR_MAXREG_COUNT
	.align		4
        /*003c*/ 	.byte	0x03, 0x1b
        /*003e*/ 	.short	0x00ff


	//----- nvinfo : EIATTR_COOP_GROUP_MASK_REGIDS
	.align		4
        /*0040*/ 	.byte	0x04, 0x29
        /*0042*/ 	.short	(.L_17 - .L_16)


	//   ....[0]....
.L_16:
        /*0044*/ 	.word	0xffffffff


	//----- nvinfo : EIATTR_COOP_GROUP_INSTR_OFFSETS
	.align		4
.L_17:
        /*0048*/ 	.byte	0x04, 0x28
        /*004a*/ 	.short	(.L_19 - .L_18)


	//   ....[0]....
.L_18:
        /*004c*/ 	.word	0x00000980


	//----- nvinfo : EIATTR_EXIT_INSTR_OFFSETS
	.align		4
.L_19:
        /*0050*/ 	.byte	0x04, 0x1c
        /*0052*/ 	.short	(.L_21 - .L_20)


	//   ....[0]....
.L_20:
        /*0054*/ 	.word	0x00001780


	//   ....[1]....
        /*0058*/ 	.word	0x000017a0


	//----- nvinfo : EIATTR_MAX_THREADS
	.align		4
.L_21:
        /*005c*/ 	.byte	0x04, 0x05
        /*005e*/ 	.short	(.L_23 - .L_22)
.L_22:
        /*0060*/ 	.word	0x00000080
        /*0064*/ 	.word	0x00000001
        /*0068*/ 	.word	0x00000001


	//----- nvinfo : EIATTR_CBANK_PARAM_SIZE
	.align		4
.L_23:
        /*006c*/ 	.byte	0x03, 0x19
        /*006e*/ 	.short	0x0018


	//----- nvinfo : EIATTR_PARAM_CBANK
	.align		4
        /*0070*/ 	.byte	0x04, 0x0a
        /*0072*/ 	.short	(.L_25 - .L_24)
	.align		4
.L_24:
        /*0074*/ 	.word	index@(.nv.constant0.triton_mm)
        /*0078*/ 	.short	0x0210
        /*007a*/ 	.short	0x0018


	//----- nvinfo : EIATTR_SW_WAR
	.align		4
.L_25:
        /*007c*/ 	.byte	0x04, 0x36
        /*007e*/ 	.short	(.L_27 - .L_26)
.L_26:
        /*0080*/ 	.word	0x00000008
.L_27:


//--------------------- .nv.callgraph             --------------------------
	.section	.nv.callgraph,"",@"SHT_CUDA_CALLGRAPH"
	.align	4
	.sectionentsize	8
	.align		4
        /*0000*/ 	.word	0x00000000
	.align		4
        /*0004*/ 	.word	0xffffffff
	.align		4
        /*0008*/ 	.word	0x00000000
	.align		4
        /*000c*/ 	.word	0xfffffffe
	.align		4
        /*0010*/ 	.word	0x00000000
	.align		4
        /*0014*/ 	.word	0xfffffffd
	.align		4
        /*0018*/ 	.word	0x00000000
	.align		4
        /*001c*/ 	.word	0xfffffffc


//--------------------- .text.triton_mm           --------------------------
	.section	.text.triton_mm,"ax",@progbits
	.sectionflags	@"SHF_BARRIERS=1"
	.align	128
        .global         triton_mm
        .type           triton_mm,@function
        .size           triton_mm,(.L_x_1 - triton_mm)
        .other          triton_mm,@"STO_CUDA_ENTRY STV_DEFAULT"
triton_mm:
.text.triton_mm:
[----:B------:R-:W0:Y:S01]  /*0000*/  LDC R1, c[0x0][0x28] ;  /* 0x00000a00ff017b82 */ /* 0x000e220000000800 */
[----:B------:R-:W1:Y:S01]  /*0010*/  S2R R9, SR_CTAID.X ;  /* 0x0000000000097919 */ /* 0x000e620000002500 */
[----:B------:R-:W-:Y:S01]  /*0020*/  IMAD.MOV.U32 R5, RZ, RZ, -0x8 ;  /* 0xfffffff8ff057424 */ /* 0x000fe200078e00ff */
[----:B------:R-:W-:Y:S01]  /*0030*/  ULDC.64 UR16, c[0x0][0x208] ;  /* 0x0000820000107ab9 */ /* 0x000fe20000000a00 */
[----:B-1----:R-:W-:-:S05]  /*0040*/  IMAD.HI R0, R9, 0x2aaaaaab, RZ ;  /* 0x2aaaaaab09007827 */ /* 0x002fca00078e02ff */
[----:B------:R-:W-:-:S04]  /*0050*/  SHF.R.U32.HI R3, RZ, 0x1f, R0 ;  /* 0x0000001fff037819 */ /* 0x000fc80000011600 */
[----:B------:R-:W-:-:S05]  /*0060*/  LEA.HI.SX32 R0, R0, R3, 0x1b ;  /* 0x0000000300007211 */ /* 0x000fca00078fdaff */
[C---:B------:R-:W-:Y:S02]  /*0070*/  IMAD R2, R0.reuse, R5, 0x40 ;  /* 0x0000004000027424 */ /* 0x040fe400078e0205 */
[----:B------:R-:W-:-:S03]  /*0080*/  IMAD R7, R0, -0xc0, R9 ;  /* 0xffffff4000077824 */ /* 0x000fc600078e0209 */
[----:B------:R-:W-:Y:S02]  /*0090*/  VIMNMX R4, R2, 0x8, PT ;  /* 0x0000000802047848 */ /* 0x000fe40003fe0100 */
[----:B------:R-:W-:Y:S02]  /*00a0*/  IABS R8, R7 ;  /* 0x0000000700087213 */ /* 0x000fe40000000000 */
[-C--:B------:R-:W-:Y:S02]  /*00b0*/  IABS R11, R4.reuse ;  /* 0x00000004000b7213 */ /* 0x080fe40000000000 */
[----:B------:R-:W-:Y:S02]  /*00c0*/  LOP3.LUT R7, R7, R4, RZ, 0x3c, !PT ;  /* 0x0000000407077212 */ /* 0x000fe400078e3cff */
[----:B------:R-:W1:Y:S02]  /*00d0*/  I2F.RP R5, R11 ;  /* 0x0000000b00057306 */ /* 0x000e640000209400 */
[----:B------:R-:W-:-:S02]  /*00e0*/  ISETP.GE.AND P3, PT, R7, RZ, PT ;  /* 0x000000ff0700720c */ /* 0x000fc40003f66270 */
[----:B------:R-:W-:-:S04]  /*00f0*/  LOP3.LUT R7, RZ, R4, RZ, 0x33, !PT ;  /* 0x00000004ff077212 */ /* 0x000fc800078e33ff */
[----:B-1----:R-:W1:Y:S02]  /*0100*/  MUFU.RCP R5, R5 ;  /* 0x0000000500057308 */ /* 0x002e640000001000 */
[----:B-1----:R-:W-:Y:S02]  /*0110*/  VIADD R2, R5, 0xffffffe ;  /* 0x0ffffffe05027836 */ /* 0x002fe40000000000 */
[----:B------:R-:W1:Y:S04]  /*0120*/  S2R R5, SR_TID.X ;  /* 0x0000000000057919 */ /* 0x000e680000002100 */
[----:B------:R2:W3:Y:S02]  /*0130*/  F2I.FTZ.U32.TRUNC.NTZ R3, R2 ;  /* 0x0000000200037305 */ /* 0x0004e4000021f000 */
[----:B--2---:R-:W-:-:S02]  /*0140*/  IMAD.MOV.U32 R2, RZ, RZ, RZ ;  /* 0x000000ffff027224 */ /* 0x004fc400078e00ff */
[----:B---3--:R-:W-:-:S04]  /*0150*/  IMAD.MOV R6, RZ, RZ, -R3 ;  /* 0x000000ffff067224 */ /* 0x008fc800078e0a03 */
[----:B------:R-:W-:Y:S01]  /*0160*/  IMAD R13, R6, R11, RZ ;  /* 0x0000000b060d7224 */ /* 0x000fe200078e02ff */
[----:B------:R-:W-:-:S03]  /*0170*/  IABS R6, R4 ;  /* 0x0000000400067213 */ /* 0x000fc60000000000 */
[----:B------:R-:W-:Y:S01]  /*0180*/  IMAD.HI.U32 R3, R3, R13, R2 ;  /* 0x0000000d03037227 */ /* 0x000fe200078e0002 */
[----:B------:R-:W-:-:S03]  /*0190*/  IABS R2, R9 ;  /* 0x0000000900027213 */ /* 0x000fc60000000000 */
[----:B------:R-:W-:Y:S02]  /*01a0*/  IMAD.MOV R13, RZ, RZ, -R6 ;  /* 0x000000ffff0d7224 */ /* 0x000fe400078e0a06 */
[----:B------:R-:W-:-:S04]  /*01b0*/  IMAD.HI.U32 R6, R3, R8, RZ ;  /* 0x0000000803067227 */ /* 0x000fc800078e00ff */
[----:B------:R-:W-:Y:S02]  /*01c0*/  IMAD R8, R6, R13, R8 ;  /* 0x0000000d06087224 */ /* 0x000fe400078e0208 */
[----:B------:R-:W-:-:S03]  /*01d0*/  IMAD.HI.U32 R3, R3, R2, RZ ;  /* 0x0000000203037227 */ /* 0x000fc600078e00ff */
[----:B------:R-:W-:Y:S01]  /*01e0*/  ISETP.GT.U32.AND P2, PT, R11, R8, PT ;  /* 0x000000080b00720c */ /* 0x000fe20003f44070 */
[----:B------:R-:W-:-:S05]  /*01f0*/  IMAD R2, R3, R13, R2 ;  /* 0x0000000d03027224 */ /* 0x000fca00078e0202 */
[----:B------:R-:W-:-:S07]  /*0200*/  ISETP.GT.U32.AND P1, PT, R11, R2, PT ;  /* 0x000000020b00720c */ /* 0x000fce0003f24070 */
[--C-:B------:R-:W-:Y:S02]  /*0210*/  @!P2 IMAD.IADD R8, R8, 0x1, -R11.reuse ;  /* 0x000000010808a824 */ /* 0x100fe400078e0a0b */
[----:B------:R-:W-:Y:S01]  /*0220*/  @!P2 VIADD R6, R6, 0x1 ;  /* 0x000000010606a836 */ /* 0x000fe20000000000 */
[----:B------:R-:W-:Y:S02]  /*0230*/  ISETP.GE.AND P2, PT, R9, RZ, PT ;  /* 0x000000ff0900720c */ /* 0x000fe40003f46270 */
[----:B------:R-:W-:Y:S01]  /*0240*/  ISETP.GE.U32.AND P0, PT, R8, R11, PT ;  /* 0x0000000b0800720c */ /* 0x000fe20003f06070 */
[----:B------:R-:W-:-:S05]  /*0250*/  @!P1 IMAD.IADD R2, R2, 0x1, -R11 ;  /* 0x0000000102029824 */ /* 0x000fca00078e0a0b */
[----:B------:R-:W-:-:S07]  /*0260*/  ISETP.GT.U32.AND P1, PT, R11, R2, PT ;  /* 0x000000020b00720c */ /* 0x000fce0003f24070 */
[----:B------:R-:W-:Y:S01]  /*0270*/  @P0 VIADD R6, R6, 0x1 ;  /* 0x0000000106060836 */ /* 0x000fe20000000000 */
[----:B------:R-:W-:Y:S02]  /*0280*/  ISETP.NE.AND P0, PT, R4, RZ, PT ;  /* 0x000000ff0400720c */ /* 0x000fe40003f05270 */
[----:B-1----:R-:W-:Y:S01]  /*0290*/  SHF.R.U32.HI R4, RZ, 0x3, R5 ;  /* 0x00000003ff047819 */ /* 0x002fe20000011605 */
[----:B------:R-:W-:Y:S02]  /*02a0*/  @!P3 IMAD.MOV R6, RZ, RZ, -R6 ;  /* 0x000000ffff06b224 */ /* 0x000fe400078e0a06 */
[----:B------:R-:W-:Y:S01]  /*02b0*/  @!P1 IMAD.IADD R2, R2, 0x1, -R11 ;  /* 0x0000000102029824 */ /* 0x000fe200078e0a0b */
[----:B------:R-:W-:Y:S02]  /*02c0*/  SGXT.U32 R4, R4, 0x4 ;  /* 0x000000040404781a */ /* 0x000fe40000000000 */
[----:B------:R-:W-:Y:S01]  /*02d0*/  SEL R3, R7, R6, !P0 ;  /* 0x0000000607037207 */ /* 0x000fe20004000000 */
[----:B------:R-:W-:-:S04]  /*02e0*/  @!P2 IMAD.MOV R2, RZ, RZ, -R2 ;  /* 0x000000ffff02a224 */ /* 0x000fc800078e0a02 */
[----:B------:R-:W-:Y:S01]  /*02f0*/  IMAD.SHL.U32 R3, R3, 0x80, RZ ;  /* 0x0000008003037824 */ /* 0x000fe200078e00ff */
[----:B------:R-:W-:-:S04]  /*0300*/  SEL R7, R7, R2, !P0 ;  /* 0x0000000207077207 */ /* 0x000fc80004000000 */
[----:B------:R-:W-:Y:S01]  /*0310*/  LOP3.LUT R11, R3, 0x10, R4, 0xfe, !PT ;  /* 0x00000010030b7812 */ /* 0x000fe200078efe04 */
[----:B------:R-:W-:Y:S01]  /*0320*/  IMAD R20, R0, 0x8, R7 ;  /* 0x0000000800147824 */ /* 0x000fe200078e0207 */
[----:B------:R-:W-:Y:S02]  /*0330*/  LOP3.LUT R12, R3, 0x20, R4, 0xfe, !PT ;  /* 0x00000020030c7812 */ /* 0x000fe400078efe04 */
[----:B------:R-:W-:Y:S01]  /*0340*/  LOP3.LUT R10, R3, R4, RZ, 0xfc, !PT ;  /* 0x00000004030a7212 */ /* 0x000fe200078efcff */
[----:B------:R-:W-:Y:S01]  /*0350*/  IMAD.HI R8, R11, 0x2aaaaaab, RZ ;  /* 0x2aaaaaab0b087827 */ /* 0x000fe200078e02ff */
[----:B------:R-:W-:Y:S02]  /*0360*/  LOP3.LUT R14, R3, 0x40, R4, 0xfe, !PT ;  /* 0x00000040030e7812 */ /* 0x000fe400078efe04 */
[----:B------:R-:W-:Y:S01]  /*0370*/  LOP3.LUT R17, R3, 0x70, R4, 0xfe, !PT ;  /* 0x0000007003117812 */ /* 0x000fe200078efe04 */
[----:B------:R-:W-:Y:S01]  /*0380*/  IMAD.HI R2, R12, 0x2aaaaaab, RZ ;  /* 0x2aaaaaab0c027827 */ /* 0x000fe200078e02ff */
[----:B------:R-:W-:-:S02]  /*0390*/  SHF.R.U32.HI R13, RZ, 0x1f, R8 ;  /* 0x0000001fff0d7819 */ /* 0x000fc40000011608 */
[----:B------:R-:W-:Y:S01]  /*03a0*/  LOP3.LUT R16, R3, 0x60, R4, 0xfe, !PT ;  /* 0x0000006003107812 */ /* 0x000fe200078efe04 */
[----:B------:R-:W-:Y:S01]  /*03b0*/  IMAD.HI R6, R10, 0x2aaaaaab, RZ ;  /* 0x2aaaaaab0a067827 */ /* 0x000fe200078e02ff */
[----:B------:R-:W-:Y:S02]  /*03c0*/  LEA.HI R24, R8, R13, RZ, 0x17 ;  /* 0x0000000d08187211 */ /* 0x000fe400078fb8ff */
[----:B------:R-:W-:Y:S01]  /*03d0*/  SHF.R.U32.HI R7, RZ, 0x1f, R2 ;  /* 0x0000001fff077819 */ /* 0x000fe20000011602 */
[----:B------:R-:W-:Y:S01]  /*03e0*/  IMAD.HI R18, R17, 0x2aaaaaab, RZ ;  /* 0x2aaaaaab11127827 */ /* 0x000fe200078e02ff */
[----:B------:R-:W-:Y:S02]  /*03f0*/  LOP3.LUT R13, R3, 0x30, R4, 0xfe, !PT ;  /* 0x00000030030d7812 */ /* 0x000fe400078efe04 */
[----:B------:R-:W-:Y:S01]  /*0400*/  LEA.HI R29, R2, R7, RZ, 0x17 ;  /* 0x00000007021d7211 */ /* 0x000fe200078fb8ff */
[----:B------:R-:W-:Y:S01]  /*0410*/  IMAD.HI R2, R14, 0x2aaaaaab, RZ ;  /* 0x2aaaaaab0e027827 */ /* 0x000fe200078e02ff */
[----:B------:R-:W-:-:S02]  /*0420*/  SHF.R.U32.HI R9, RZ, 0x1f, R6 ;  /* 0x0000001fff097819 */ /* 0x000fc40000011606 */
[----:B------:R-:W-:Y:S01]  /*0430*/  LOP3.LUT R15, R3, 0x50, R4, 0xfe, !PT ;  /* 0x00000050030f7812 */ /* 0x000fe200078efe04 */
[----:B------:R-:W-:Y:S01]  /*0440*/  IMAD.HI R0, R13, 0x2aaaaaab, RZ ;  /* 0x2aaaaaab0d007827 */ /* 0x000fe200078e02ff */
[----:B------:R-:W-:Y:S02]  /*0450*/  LEA.HI R27, R6, R9, RZ, 0x17 ;  /* 0x00000009061b7211 */ /* 0x000fe400078fb8ff */
[----:B------:R-:W-:Y:S01]  /*0460*/  SHF.R.U32.HI R9, RZ, 0x1f, R2 ;  /* 0x0000001fff097819 */ /* 0x000fe20000011602 */
[----:B------:R-:W-:Y:S01]  /*0470*/  IMAD.HI R8, R16, 0x2aaaaaab, RZ ;  /* 0x2aaaaaab10087827 */ /* 0x000fe200078e02ff */
[----:B------:R-:W-:Y:S02]  /*0480*/  SHF.R.U32.HI R7, RZ, 0x1f, R0 ;  /* 0x0000001fff077819 */ /* 0x000fe40000011600 */
[----:B------:R-:W-:Y:S01]  /*0490*/  LEA.HI R31, R2, R9, RZ, 0x17 ;  /* 0x00000009021f7211 */ /* 0x000fe200078fb8ff */
[----:B------:R-:W-:Y:S01]  /*04a0*/  IMAD.HI R6, R15, 0x2aaaaaab, RZ ;  /* 0x2aaaaaab0f067827 */ /* 0x000fe200078e02ff */
[----:B------:R-:W-:-:S02]  /*04b0*/  LEA.HI R26, R0, R7, RZ, 0x17 ;  /* 0x00000007001a7211 */ /* 0x000fc400078fb8ff */
[----:B------:R-:W-:Y:S01]  /*04c0*/  SHF.R.U32.HI R9, RZ, 0x1f, R18 ;  /* 0x0000001fff097819 */ /* 0x000fe20000011612 */
[----:B------:R-:W-:Y:S01]  /*04d0*/  IMAD.SHL.U32 R0, R20, 0x40, RZ ;  /* 0x0000004014007824 */ /* 0x000fe200078e00ff */
[----:B------:R-:W-:Y:S01]  /*04e0*/  SHF.R.U32.HI R7, RZ, 0x1f, R8 ;  /* 0x0000001fff077819 */ /* 0x000fe20000011608 */
[----:B------:R-:W-:Y:S01]  /*04f0*/  IMAD R27, R27, -0xc00, R10 ;  /* 0xfffff4001b1b7824 */ /* 0x000fe200078e020a */
[----:B------:R-:W-:Y:S01]  /*0500*/  SHF.R.S32.HI R2, RZ, 0x19, R20 ;  /* 0x00000019ff027819 */ /* 0x000fe20000011414 */
[----:B------:R-:W-:Y:S01]  /*0510*/  IMAD R11, R24, -0xc00, R11 ;  /* 0xfffff400180b7824 */ /* 0x000fe200078e020b */
[----:B------:R-:W-:Y:S01]  /*0520*/  SHF.R.U32.HI R19, RZ, 0x1f, R6 ;  /* 0x0000001fff137819 */ /* 0x000fe20000011606 */
[----:B------:R-:W-:Y:S01]  /*0530*/  IMAD R29, R29, -0xc00, R12 ;  /* 0xfffff4001d1d7824 */ /* 0x000fe200078e020c */
[----:B------:R-:W-:Y:S01]  /*0540*/  LEA.HI R30, R18, R9, RZ, 0x17 ;  /* 0x00000009121e7211 */ /* 0x000fe200078fb8ff */
[----:B------:R-:W-:Y:S01]  /*0550*/  IMAD R13, R26, -0xc00, R13 ;  /* 0xfffff4001a0d7824 */ /* 0x000fe200078e020d */
[----:B------:R-:W-:Y:S01]  /*0560*/  LEA.HI R33, R8, R7, RZ, 0x17 ;  /* 0x0000000708217211 */ /* 0x000fe200078fb8ff */
[----:B------:R-:W-:Y:S01]  /*0570*/  IMAD R31, R31, -0xc00, R14 ;  /* 0xfffff4001f1f7824 */ /* 0x000fe200078e020e */
[----:B------:R-:W-:Y:S01]  /*0580*/  SGXT R9, R2, 0x1 ;  /* 0x000000010209781a */ /* 0x000fe20000000200 */
[----:B------:R-:W-:Y:S01]  /*0590*/  IMAD R17, R30, -0xc00, R17 ;  /* 0xfffff4001e117824 */ /* 0x000fe200078e0211 */
[----:B------:R-:W-:Y:S01]  /*05a0*/  LOP3.LUT R2, R0, R4, RZ, 0xfc, !PT ;  /* 0x0000000400027212 */ /* 0x000fe200078efcff */
[----:B------:R-:W-:Y:S01]  /*05b0*/  IMAD R33, R33, -0xc00, R16 ;  /* 0xfffff40021217824 */ /* 0x000fe200078e0210 */
[----:B------:R-:W-:-:S02]  /*05c0*/  LOP3.LUT R8, R0, 0x30, R4, 0xfe, !PT ;  /* 0x0000003000087812 */ /* 0x000fc400078efe04 */
[----:B------:R-:W-:Y:S02]  /*05d0*/  LEA.HI R28, R6, R19, RZ, 0x17 ;  /* 0x00000013061c7211 */ /* 0x000fe400078fb8ff */
[----:B------:R-:W-:Y:S02]  /*05e0*/  LOP3.LUT R6, R0, 0x10, R4, 0xfe, !PT ;  /* 0x0000001000067812 */ /* 0x000fe400078efe04 */
[----:B------:R-:W-:Y:S01]  /*05f0*/  LOP3.LUT R7, R0, 0x20, R4, 0xfe, !PT ;  /* 0x0000002000077812 */ /* 0x000fe200078efe04 */
[----:B------:R-:W-:Y:S01]  /*0600*/  IMAD R15, R28, -0xc00, R15 ;  /* 0xfffff4001c0f7824 */ /* 0x000fe200078e020f */
[C---:B------:R-:W-:Y:S02]  /*0610*/  LEA.HI R18, R9.reuse, R2, RZ, 0xc ;  /* 0x0000000209127211 */ /* 0x040fe400078f60ff */
[C---:B------:R-:W-:Y:S02]  /*0620*/  LEA.HI R22, R9.reuse, R8, RZ, 0xc ;  /* 0x0000000809167211 */ /* 0x040fe400078f60ff */
[----:B------:R-:W-:-:S02]  /*0630*/  LEA.HI R19, R9, R6, RZ, 0xc ;  /* 0x0000000609137211 */ /* 0x000fc400078f60ff */
[----:B------:R-:W-:Y:S02]  /*0640*/  LEA.HI R20, R9, R7, RZ, 0xc ;  /* 0x0000000709147211 */ /* 0x000fe400078f60ff */
[----:B------:R-:W-:Y:S02]  /*0650*/  LOP3.LUT R9, R18, 0x3fff000, RZ, 0xc0, !PT ;  /* 0x03fff00012097812 */ /* 0x000fe400078ec0ff */
[----:B------:R-:W-:Y:S02]  /*0660*/  LOP3.LUT R25, R22, 0x3fff000, RZ, 0xc0, !PT ;  /* 0x03fff00016197812 */ /* 0x000fe400078ec0ff */
[----:B------:R-:W-:Y:S01]  /*0670*/  LOP3.LUT R21, R19, 0x3fff000, RZ, 0xc0, !PT ;  /* 0x03fff00013157812 */ /* 0x000fe200078ec0ff */
[----:B------:R-:W-:Y:S01]  /*0680*/  IMAD.IADD R19, R2, 0x1, -R9 ;  /* 0x0000000102137824 */ /* 0x000fe200078e0a09 */
[----:B------:R-:W-:Y:S01]  /*0690*/  LOP3.LUT R20, R20, 0x3fff000, RZ, 0xc0, !PT ;  /* 0x03fff00014147812 */ /* 0x000fe200078ec0ff */
[----:B------:R-:W-:Y:S02]  /*06a0*/  IMAD.IADD R25, R8, 0x1, -R25 ;  /* 0x0000000108197824 */ /* 0x000fe400078e0a19 */
[----:B------:R-:W1:Y:S01]  /*06b0*/  LDC.64 R8, c[0x0][0x210] ;  /* 0x00008400ff087b82 */ /* 0x000e620000000a00 */
[----:B------:R-:W-:-:S02]  /*06c0*/  IMAD.IADD R21, R6, 0x1, -R21 ;  /* 0x0000000106157824 */ /* 0x000fc400078e0a15 */
[----:B------:R-:W-:Y:S02]  /*06d0*/  IMAD.IADD R23, R7, 0x1, -R20 ;  /* 0x0000000107177824 */ /* 0x000fe400078e0a14 */
[----:B------:R-:W-:-:S03]  /*06e0*/  IMAD.SHL.U32 R2, R5, 0x8, RZ ;  /* 0x0000000805027824 */ /* 0x000fc600078e00ff */
[----:B------:R-:W2:Y:S02]  /*06f0*/  LDC.64 R6, c[0x0][0x218] ;  /* 0x00008600ff067b82 */ /* 0x000ea40000000a00 */
[----:B------:R-:W-:-:S05]  /*0700*/  LOP3.LUT R10, R2, 0x38, RZ, 0xc0, !PT ;  /* 0x00000038020a7812 */ /* 0x000fca00078ec0ff */
[--C-:B------:R-:W-:Y:S02]  /*0710*/  IMAD R19, R19, 0x40, R10.reuse ;  /* 0x0000004013137824 */ /* 0x100fe400078e020a */
[--C-:B------:R-:W-:Y:S02]  /*0720*/  IMAD R21, R21, 0x40, R10.reuse ;  /* 0x0000004015157824 */ /* 0x100fe400078e020a */
[--C-:B------:R-:W-:Y:S02]  /*0730*/  IMAD R23, R23, 0x40, R10.reuse ;  /* 0x0000004017177824 */ /* 0x100fe400078e020a */
[--C-:B------:R-:W-:Y:S02]  /*0740*/  IMAD R25, R25, 0x40, R10.reuse ;  /* 0x0000004019197824 */ /* 0x100fe400078e020a */
[--C-:B------:R-:W-:Y:S02]  /*0750*/  IMAD R27, R27, 0x40, R10.reuse ;  /* 0x000000401b1b7824 */ /* 0x100fe400078e020a */
[----:B------:R-:W-:-:S02]  /*0760*/  IMAD R35, R11, 0x40, R10 ;  /* 0x000000400b237824 */ /* 0x000fc400078e020a */
[--C-:B------:R-:W-:Y:S02]  /*0770*/  IMAD R37, R29, 0x40, R10.reuse ;  /* 0x000000401d257824 */ /* 0x100fe400078e020a */
[--C-:B------:R-:W-:Y:S02]  /*0780*/  IMAD R89, R13, 0x40, R10.reuse ;  /* 0x000000400d597824 */ /* 0x100fe400078e020a */
[--C-:B------:R-:W-:Y:S02]  /*0790*/  IMAD R31, R31, 0x40, R10.reuse ;  /* 0x000000401f1f7824 */ /* 0x100fe400078e020a */
[--C-:B------:R-:W-:Y:S02]  /*07a0*/  IMAD R97, R15, 0x40, R10.reuse ;  /* 0x000000400f617824 */ /* 0x100fe400078e020a */
[--C-:B------:R-:W-:Y:S02]  /*07b0*/  IMAD R101, R33, 0x40, R10.reuse ;  /* 0x0000004021657824 */ /* 0x100fe400078e020a */
[----:B------:R-:W-:-:S02]  /*07c0*/  IMAD R105, R17, 0x40, R10 ;  /* 0x0000004011697824 */ /* 0x000fc400078e020a */
[----:B-1----:R-:W-:-:S04]  /*07d0*/  IMAD.WIDE R10, R19, 0x2, R8 ;  /* 0x00000002130a7825 */ /* 0x002fc800078e0208 */
[----:B------:R-:W-:-:S04]  /*07e0*/  IMAD.WIDE R12, R21, 0x2, R8 ;  /* 0x00000002150c7825 */ /* 0x000fc800078e0208 */
[--C-:B------:R-:W-:Y:S02]  /*07f0*/  IMAD.WIDE R16, R23, 0x2, R8.reuse ;  /* 0x0000000217107825 */ /* 0x100fe400078e0208 */
[----:B------:R-:W3:Y:S02]  /*0800*/  LDG.E.128 R12, desc[UR16][R12.64] ;  /* 0x000000100c0c7981 */ /* 0x000ee4000c1e1d00 */
[----:B------:R-:W-:Y:S02]  /*0810*/  IMAD.WIDE R20, R25, 0x2, R8 ;  /* 0x0000000219147825 */ /* 0x000fe400078e0208 */
[----:B------:R-:W4:Y:S02]  /*0820*/  LDG.E.128 R8, desc[UR16][R10.64] ;  /* 0x000000100a087981 */ /* 0x000f24000c1e1d00 */
[--C-:B--2---:R-:W-:Y:S02]  /*0830*/  IMAD.WIDE R24, R27, 0x2, R6.reuse ;  /* 0x000000021b187825 */ /* 0x104fe400078e0206 */
[----:B------:R-:W2:Y:S02]  /*0840*/  LDG.E.128 R16, desc[UR16][R16.64] ;  /* 0x0000001010107981 */ /* 0x000ea4000c1e1d00 */
[----:B------:R-:W-:-:S02]  /*0850*/  IMAD.WIDE R28, R35, 0x2, R6 ;  /* 0x00000002231c7825 */ /* 0x000fc400078e0206 */
[----:B------:R-:W5:Y:S02]  /*0860*/  LDG.E.128 R20, desc[UR16][R20.64] ;  /* 0x0000001014147981 */ /* 0x000f64000c1e1d00 */
[--C-:B------:R-:W-:Y:S02]  /*0870*/  IMAD.WIDE R32, R37, 0x2, R6.reuse ;  /* 0x0000000225207825 */ /* 0x100fe400078e0206 */
[----:B------:R-:W5:Y:S02]  /*0880*/  LDG.E.128 R24, desc[UR16][R24.64] ;  /* 0x0000001018187981 */ /* 0x000f64000c1e1d00 */
[--C-:B------:R-:W-:Y:S02]  /*0890*/  IMAD.WIDE R88, R89, 0x2, R6.reuse ;  /* 0x0000000259587825 */ /* 0x100fe400078e0206 */
[----:B------:R-:W5:Y:S02]  /*08a0*/  LDG.E.128 R32, desc[UR16][R32.64] ;  /* 0x0000001020207981 */ /* 0x000f64000c1e1d00 */
[----:B------:R-:W-:-:S02]  /*08b0*/  IMAD.WIDE R92, R31, 0x2, R6 ;  /* 0x000000021f5c7825 */ /* 0x000fc400078e0206 */
[----:B------:R-:W5:Y:S02]  /*08c0*/  LDG.E.128 R28, desc[UR16][R28.64] ;  /* 0x000000101c1c7981 */ /* 0x000f64000c1e1d00 */
[--C-:B------:R-:W-:Y:S02]  /*08d0*/  IMAD.WIDE R96, R97, 0x2, R6.reuse ;  /* 0x0000000261607825 */ /* 0x100fe400078e0206 */
[----:B------:R-:W5:Y:S02]  /*08e0*/  LDG.E.128 R88, desc[UR16][R88.64] ;  /* 0x0000001058587981 */ /* 0x000f64000c1e1d00 */
[--C-:B------:R-:W-:Y:S02]  /*08f0*/  IMAD.WIDE R100, R101, 0x2, R6.reuse ;  /* 0x0000000265647825 */ /* 0x100fe400078e0206 */
[----:B------:R-:W5:Y:S02]  /*0900*/  LDG.E.128 R92, desc[UR16][R92.64] ;  /* 0x000000105c5c7981 */ /* 0x000f64000c1e1d00 */
[----:B------:R-:W-:-:S02]  /*0910*/  IMAD.WIDE R104, R105, 0x2, R6 ;  /* 0x0000000269687825 */ /* 0x000fc400078e0206 */
[----:B------:R-:W5:Y:S04]  /*0920*/  LDG.E.128 R96, desc[UR16][R96.64] ;  /* 0x0000001060607981 */ /* 0x000f68000c1e1d00 */
[----:B------:R-:W5:Y:S04]  /*0930*/  LDG.E.128 R100, desc[UR16][R100.64] ;  /* 0x0000001064647981 */ /* 0x000f68000c1e1d00 */
[----:B------:R-:W5:Y:S01]  /*0940*/  LDG.E.128 R104, desc[UR16][R104.64] ;  /* 0x0000001068687981 */ /* 0x000f62000c1e1d00 */
[----:B------:R-:W-:-:S04]  /*0950*/  SHF.R.U32.HI R6, RZ, 0x5, R5 ;  /* 0x00000005ff067819 */ /* 0x000fc80000011605 */
[----:B------:R-:W-:Y:S01]  /*0960*/  LOP3.LUT R36, R6, 0x7fffffc, RZ, 0xc0, !PT ;  /* 0x07fffffc06247812 */ /* 0x000fe200078ec0ff */
[----:B------:R-:W1:Y:S05]  /*0970*/  S2UR UR14, SR_CgaCtaId ;  /* 0x00000000000e79c3 */ /* 0x000e6a0000008800 */
[----:B------:R-:W1:Y:S01]  /*0980*/  SHFL.IDX PT, R36, R36, RZ, 0x1f ;  /* 0x00001fff24247589 */ /* 0x000e6200000e0000 */
[----:B------:R-:W-:Y:S01]  /*0990*/  LOP3.LUT R6, R2, 0x38, R5, 0x48, !PT ;  /* 0x0000003802067812 */ /* 0x000fe200078e4805 */
[----:B------:R-:W-:Y:S01]  /*09a0*/  UMOV UR4, 0x400 ;  /* 0x0000040000047882 */ /* 0x000fe20000000000 */
[----:B------:R-:W-:-:S03]  /*09b0*/  LOP3.LUT R7, R4, 0x20, RZ, 0xfc, !PT ;  /* 0x0000002004077812 */ /* 0x000fc600078efcff */
[----:B------:R-:W-:Y:S01]  /*09c0*/  IMAD.SHL.U32 R41, R6, 0x2, RZ ;  /* 0x0000000206297824 */ /* 0x000fe200078e00ff */
[C---:B------:R-:W-:Y:S02]  /*09d0*/  LOP3.LUT R6, R4.reuse, 0x10, RZ, 0xfc, !PT ;  /* 0x0000001004067812 */ /* 0x040fe400078efcff */
[C---:B------:R-:W-:Y:S02]  /*09e0*/  LOP3.LUT R37, R4.reuse, 0x40, RZ, 0xfc, !PT ;  /* 0x0000004004257812 */ /* 0x040fe400078efcff */
[C---:B------:R-:W-:Y:S02]  /*09f0*/  LOP3.LUT R38, R4.reuse, 0x50, RZ, 0xfc, !PT ;  /* 0x0000005004267812 */ /* 0x040fe400078efcff */
[C---:B------:R-:W-:Y:S02]  /*0a00*/  LOP3.LUT R39, R4.reuse, 0x60, RZ, 0xfc, !PT ;  /* 0x0000006004277812 */ /* 0x040fe400078efcff */
[----:B------:R-:W-:Y:S01]  /*0a10*/  LOP3.LUT R40, R4, 0x70, RZ, 0xfc, !PT ;  /* 0x0000007004287812 */ /* 0x000fe200078efcff */
[----:B-1----:R-:W-:Y:S01]  /*0a20*/  UPRMT UR14, UR14, 0x654, UR4 ;  /* 0x000006540e0e7896 */ /* 0x002fe20008000004 */
[----:B------:R-:W-:Y:S01]  /*0a30*/  IMAD R6, R6, 0x80, R41 ;  /* 0x0000008006067824 */ /* 0x000fe200078e0229 */
[----:B0-----:R-:W-:-:S02]  /*0a40*/  R2UR UR5, R36 ;  /* 0x00000000240572ca */ /* 0x001fc400000e0000 */
[C---:B------:R-:W-:Y:S01]  /*0a50*/  LOP3.LUT R36, R4.reuse, 0x30, RZ, 0xfc, !PT ;  /* 0x0000003004247812 */ /* 0x040fe200078efcff */
[--C-:B------:R-:W-:Y:S02]  /*0a60*/  IMAD R4, R4, 0x80, R41.reuse ;  /* 0x0000008004047824 */ /* 0x100fe400078e0229 */
[--C-:B------:R-:W-:Y:S02]  /*0a70*/  IMAD R7, R7, 0x80, R41.reuse ;  /* 0x0000008007077824 */ /* 0x100fe400078e0229 */
[--C-:B------:R-:W-:Y:S02]  /*0a80*/  IMAD R108, R36, 0x80, R41.reuse ;  /* 0x00000080246c7824 */ /* 0x100fe400078e0229 */
[--C-:B------:R-:W-:Y:S02]  /*0a90*/  IMAD R109, R37, 0x80, R41.reuse ;  /* 0x00000080256d7824 */ /* 0x100fe400078e0229 */
[--C-:B------:R-:W-:Y:S02]  /*0aa0*/  IMAD R110, R38, 0x80, R41.reuse ;  /* 0x00000080266e7824 */ /* 0x100fe400078e0229 */
[----:B------:R-:W-:-:S02]  /*0ab0*/  IMAD R111, R39, 0x80, R41 ;  /* 0x00000080276f7824 */ /* 0x000fc400078e0229 */
[----:B------:R-:W-:Y:S01]  /*0ac0*/  IMAD R112, R40, 0x80, R41 ;  /* 0x0000008028707824 */ /* 0x000fe200078e0229 */
[----:B------:R-:W-:Y:S02]  /*0ad0*/  USHF.R.U32.HI UR6, URZ, 0x4, UR14 ;  /* 0x000000043f067899 */ /* 0x000fe4000801160e */
[----:B------:R-:W-:Y:S02]  /*0ae0*/  USHF.L.U32 UR5, UR5, 0x7, URZ ;  /* 0x0000000705057899 */ /* 0x000fe4000800063f */
[----:B------:R-:W-:Y:S02]  /*0af0*/  UIADD3 UR4, UR14, 0x2000, URZ ;  /* 0x000020000e047890 */ /* 0x000fe4000fffe03f */
[----:B------:R-:W-:Y:S02]  /*0b00*/  ULOP3.LUT UR6, UR6, 0x3fff, URZ, 0xc0, !UPT ;  /* 0x00003fff06067892 */ /* 0x000fe4000f8ec03f */
[----:B------:R-:W-:Y:S02]  /*0b10*/  ULOP3.LUT UR5, UR5, 0x180, URZ, 0xc0, !UPT ;  /* 0x0000018005057892 */ /* 0x000fe4000f8ec03f */
[----:B------:R-:W-:-:S02]  /*0b20*/  USHF.R.U32.HI UR4, URZ, 0x4, UR4 ;  /* 0x000000043f047899 */ /* 0x000fc40008011604 */
[----:B------:R-:W-:Y:S02]  /*0b30*/  UIADD3 UR12, UP0, UR5, UR6, URZ ;  /* 0x00000006050c7290 */ /* 0x000fe4000ff1e03f */
[----:B------:R-:W-:Y:S02]  /*0b40*/  ULOP3.LUT UR4, UR4, 0x3fff, URZ, 0xc0, !UPT ;  /* 0x00003fff04047892 */ /* 0x000fe4000f8ec03f */
[----:B------:R-:W-:Y:S02]  /*0b50*/  UIADD3.X UR13, URZ, URZ, URZ, UP0, !UPT ;  /* 0x0000003f3f0d7290 */ /* 0x000fe400087fe43f */
[----:B------:R-:W-:Y:S02]  /*0b60*/  ULOP3.LUT UR10, UR4, 0x4000000, URZ, 0xfc, !UPT ;  /* 0x04000000040a7892 */ /* 0x000fe4000f8efc3f */
[----:B------:R-:W-:Y:S02]  /*0b70*/  ULOP3.LUT UR8, UR12, 0x2000000, URZ, 0xfc, !UPT ;  /* 0x020000000c087892 */ /* 0x000fe4000f8efc3f */
[----:B------:R-:W-:Y:S01]  /*0b80*/  ULOP3.LUT UR9, UR13, 0x40000040, URZ, 0xfc, !UPT ;  /* 0x400000400d097892 */ /* 0x000fe2000f8efc3f */
[----:B------:R-:W-:Y:S01]  /*0b90*/  UMOV UR11, 0x40000040 ;  /* 0x40000040000b7882 */ /* 0x000fe20000000000 */
[----:B------:R-:W-:Y:S01]  /*0ba0*/  UMOV UR5, URZ ;  /* 0x0000003f00057c82 */ /* 0x000fe20008000000 */
[----:B----4-:R-:W-:Y:S04]  /*0bb0*/  STS.128 [R4+UR14], R8 ;  /* 0x0000000804007988 */ /* 0x010fe80008000c0e */
[----:B---3--:R-:W-:Y:S04]  /*0bc0*/  STS.128 [R6+UR14], R12 ;  /* 0x0000000c06007988 */ /* 0x008fe80008000c0e */
[----:B--2---:R-:W-:Y:S04]  /*0bd0*/  STS.128 [R7+UR14], R16 ;  /* 0x0000001007007988 */ /* 0x004fe80008000c0e */
[----:B-----5:R-:W-:Y:S04]  /*0be0*/  STS.128 [R108+UR14], R20 ;  /* 0x000000146c007988 */ /* 0x020fe80008000c0e */
[----:B------:R-:W-:Y:S04]  /*0bf0*/  STS.128 [R4+UR14+0x2000], R24 ;  /* 0x0020001804007988 */ /* 0x000fe80008000c0e */
[----:B------:R-:W-:Y:S04]  /*0c00*/  STS.128 [R6+UR14+0x2000], R28 ;  /* 0x0020001c06007988 */ /* 0x000fe80008000c0e */
[----:B------:R0:W-:Y:S04]  /*0c10*/  STS.128 [R7+UR14+0x2000], R32 ;  /* 0x0020002007007988 */ /* 0x0001e80008000c0e */
[----:B------:R-:W-:Y:S04]  /*0c20*/  STS.128 [R108+UR14+0x2000], R88 ;  /* 0x002000586c007988 */ /* 0x000fe80008000c0e */
[----:B------:R-:W-:Y:S04]  /*0c30*/  STS.128 [R109+UR14+0x2000], R92 ;  /* 0x0020005c6d007988 */ /* 0x000fe80008000c0e */
[----:B------:R-:W-:Y:S04]  /*0c40*/  STS.128 [R110+UR14+0x2000], R96 ;  /* 0x002000606e007988 */ /* 0x000fe80008000c0e */
[----:B------:R-:W-:Y:S04]  /*0c50*/  STS.128 [R111+UR14+0x2000], R100 ;  /* 0x002000646f007988 */ /* 0x000fe80008000c0e */
[----:B------:R-:W-:Y:S01]  /*0c60*/  STS.128 [R112+UR14+0x2000], R104 ;  /* 0x0020006870007988 */ /* 0x000fe20008000c0e */
[----:B------:R1:W-:Y:S06]  /*0c70*/  MEMBAR.ALL.CTA ;  /* 0x0000000000007992 */ /* 0x0003ec0000008000 */
[----:B-1----:R-:W1:Y:S02]  /*0c80*/  FENCE.VIEW.ASYNC.S ;  /* 0x00000000000073c6 */ /* 0x002e640000000000 */
[----:B-1----:R-:W-:Y:S06]  /*0c90*/  BAR.SYNC.DEFER_BLOCKING 0x0 ;  /* 0x0000000000007b1d */ /* 0x002fec0000010000 */
[----:B0-----:R-:W-:-:S06]  /*0ca0*/  WARPGROUP.ARRIVE ;  /* 0x00000000000079c5 */ /* 0x001fcc0000000000 */
[----:B------:R-:W-:Y:S01]  /*0cb0*/  HGMMA.64x128x16.F32.BF16 R24, gdesc[UR8], RZ, !UPT ;  /* 0x01e00000081879f0 */ /* 0x000fe2000c7018ff */
[----:B------:R-:W-:Y:S01]  /*0cc0*/  UMOV UR8, 0x2000002 ;  /* 0x0200000200087882 */ /* 0x000fe20000000000 */
[----:B------:R-:W-:Y:S01]  /*0cd0*/  UMOV UR9, 0x40000040 ;  /* 0x4000004000097882 */ /* 0x000fe20000000000 */
[----:B------:R-:W-:Y:S01]  /*0ce0*/  UMOV UR10, 0x4000002 ;  /* 0x04000002000a7882 */ /* 0x000fe20000000000 */
[----:B------:R-:W-:Y:S01]  /*0cf0*/  UMOV UR11, 0x40000040 ;  /* 0x40000040000b7882 */ /* 0x000fe20000000000 */
[----:B------:R-:W-:Y:S02]  /*0d00*/  UIADD3.64 UR8, UR12, UR8, URZ ;  /* 0x000000080c087297 */ /* 0x000fe4000fffe03f */
[----:B------:R-:W-:-:S09]  /*0d10*/  UIADD3.64 UR10, UR4, UR10, URZ ;  /* 0x0000000a040a7297 */ /* 0x000fd2000fffe03f */
[----:B------:R-:W-:Y:S01]  /*0d20*/  HGMMA.64x128x16.F32.BF16 R24, gdesc[UR8], R24 ;  /* 0x01e00000081879f0 */ /* 0x000fe20008701818 */
[----:B------:R-:W-:Y:S01]  /*0d30*/  UMOV UR8, 0x2000004 ;  /* 0x0200000400087882 */ /* 0x000fe20000000000 */
[----:B------:R-:W-:Y:S01]  /*0d40*/  UMOV UR9, 0x40000040 ;  /* 0x4000004000097882 */ /* 0x000fe20000000000 */
[----:B------:R-:W-:Y:S01]  /*0d50*/  UMOV UR10, 0x4000004 ;  /* 0x04000004000a7882 */ /* 0x000fe20000000000 */
[----:B------:R-:W-:Y:S01]  /*0d60*/  UMOV UR11, 0x40000040 ;  /* 0x40000040000b7882 */ /* 0x000fe20000000000 */
[----:B------:R-:W-:Y:S02]  /*0d70*/  UIADD3.64 UR8, UR12, UR8, URZ ;  /* 0x000000080c087297 */ /* 0x000fe4000fffe03f */
[----:B------:R-:W-:Y:S01]  /*0d80*/  UIADD3.64 UR10, UR4, UR10, URZ ;  /* 0x0000000a040a7297 */ /* 0x000fe2000fffe03f */
[----:B------:R-:W-:Y:S01]  /*0d90*/  UMOV UR6, 0x4000006 ;  /* 0x0400000600067882 */ /* 0x000fe20000000000 */
[----:B------:R-:W-:-:S07]  /*0da0*/  UMOV UR7, 0x40000040 ;  /* 0x4000004000077882 */ /* 0x000fce0000000000 */
[----:B------:R-:W-:Y:S01]  /*0db0*/  HGMMA.64x128x16.F32.BF16 R24, gdesc[UR8], R24 ;  /* 0x01e00000081879f0 */ /* 0x000fe20008701818 */
[----:B------:R-:W-:Y:S01]  /*0dc0*/  UMOV UR8, 0x2000006 ;  /* 0x0200000600087882 */ /* 0x000fe20000000000 */
[----:B------:R-:W-:Y:S01]  /*0dd0*/  UMOV UR9, 0x40000040 ;  /* 0x4000004000097882 */ /* 0x000fe20000000000 */
[----:B------:R-:W-:Y:S02]  /*0de0*/  UIADD3.64 UR6, UR4, UR6, URZ ;  /* 0x0000000604067297 */ /* 0x000fe4000fffe03f */
[----:B------:R-:W-:Y:S01]  /*0df0*/  UIADD3.64 UR4, UR12, UR8, URZ ;  /* 0x000000080c047297 */ /* 0x000fe2000fffe03f */
[----:B------:R-:W-:-:S08]  /*0e00*/  SHF.R.U32.HI R4, RZ, 0x5, R5 ;  /* 0x00000005ff047819 */ /* 0x000fd00000011605 */
[----:B------:R-:W-:Y:S01]  /*0e10*/  HGMMA.64x128x16.F32.BF16 R24, gdesc[UR4], R24, gsb0 ;  /* 0x01e00000041879f0 */ /* 0x000fe20008001818 */
[----:B------:R-:W-:Y:S02]  /*0e20*/  SGXT.U32 R4, R4, 0x2 ;  /* 0x000000020404781a */ /* 0x000fe40000000000 */
[----:B------:R-:W-:-:S03]  /*0e30*/  SHF.R.U32.HI R6, RZ, 0x2, R5 ;  /* 0x00000002ff067819 */ /* 0x000fc60000011605 */
[----:B------:R-:W-:Y:S01]  /*0e40*/  IMAD.SHL.U32 R7, R4, 0x10, RZ ;  /* 0x0000001004077824 */ /* 0x000fe200078e00ff */
[----:B------:R-:W-:-:S04]  /*0e50*/  SGXT.U32 R6, R6, 0x3 ;  /* 0x000000030606781a */ /* 0x000fc80000000000 */
[----:B------:R-:W-:Y:S01]  /*0e60*/  LOP3.LUT R7, R7, R6, RZ, 0xfc, !PT ;  /* 0x0000000607077212 */ /* 0x000fe200078efcff */
[----:B------:R-:W-:-:S05]  /*0e70*/  IMAD.SHL.U32 R6, R5, 0x2, RZ ;  /* 0x0000000205067824 */ /* 0x000fca00078e00ff */
[----:B------:R-:W-:-:S05]  /*0e80*/  LOP3.LUT R6, R6, 0x6, RZ, 0xc0, !PT ;  /* 0x0000000606067812 */ /* 0x000fca00078ec0ff */
[----:B------:R-:W-:-:S05]  /*0e90*/  IMAD R6, R7, 0x88, R6 ;  /* 0x0000008807067824 */ /* 0x000fca00078e0206 */
[----:B------:R-:W-:Y:S02]  /*0ea0*/  LEA R6, R6, UR14, 0x2 ;  /* 0x0000000e06067c11 */ /* 0x000fe4000f8e10ff */
[----:B------:R-:W-:Y:S01]  /*0eb0*/  SHF.R.U32.HI R7, RZ, 0x4, R5 ;  /* 0x00000004ff077819 */ /* 0x000fe20000011605 */
[----:B------:R-:W-:-:S03]  /*0ec0*/  IMAD.SHL.U32 R4, R4, 0x2, RZ ;  /* 0x0000000204047824 */ /* 0x000fc600078e00ff */
[----:B------:R-:W-:-:S04]  /*0ed0*/  SGXT.U32 R7, R7, 0x1 ;  /* 0x000000010707781a */ /* 0x000fc80000000000 */
[----:B------:R-:W-:Y:S02]  /*0ee0*/  LOP3.LUT R7, R4, R7, RZ, 0xfc, !PT ;  /* 0x0000000704077212 */ /* 0x000fe400078efcff */
[----:B------:R-:W-:-:S05]  /*0ef0*/  LOP3.LUT R4, R2, 0x78, RZ, 0xc0, !PT ;  /* 0x0000007802047812 */ /* 0x000fca00078ec0ff */
[----:B------:R-:W-:Y:S01]  /*0f00*/  IMAD R4, R7, 0x88, R4 ;  /* 0x0000008807047824 */ /* 0x000fe200078e0204 */
[----:B------:R-:W-:-:S04]  /*0f10*/  SHF.R.U32.HI R5, RZ, 0x4, R5 ;  /* 0x00000004ff057819 */ /* 0x000fc80000011605 */
[----:B------:R-:W-:Y:S01]  /*0f20*/  SGXT.U32 R5, R5, 0x3 ;  /* 0x000000030505781a */ /* 0x000fe20000000000 */
[----:B------:R-:W-:Y:S02]  /*0f30*/  WARPGROUP.DEPBAR.LE gsb0, 0x0 ;  /* 0x00008000000079c5 */ /* 0x000fe40000010000 */
[----:B------:R-:W-:Y:S06]  /*0f40*/  BAR.SYNC.DEFER_BLOCKING 0x0 ;  /* 0x0000000000007b1d */ /* 0x000fec0000010000 */
[----:B------:R-:W-:Y:S04]  /*0f50*/  STS.64 [R6], R24 ;  /* 0x0000001806007388 */ /* 0x000fe80000000a00 */
[----:B------:R-:W-:Y:S04]  /*0f60*/  STS.64 [R6+0x1100], R26 ;  /* 0x0011001a06007388 */ /* 0x000fe80000000a00 */
[----:B------:R-:W-:Y:S04]  /*0f70*/  STS.64 [R6+0x20], R28 ;  /* 0x0000201c06007388 */ /* 0x000fe80000000a00 */
[----:B------:R-:W-:Y:S04]  /*0f80*/  STS.64 [R6+0x1120], R30 ;  /* 0x0011201e06007388 */ /* 0x000fe80000000a00 */
[----:B------:R-:W-:Y:S04]  /*0f90*/  STS.64 [R6+0x40], R32 ;  /* 0x0000402006007388 */ /* 0x000fe80000000a00 */
[----:B------:R-:W-:Y:S04]  /*0fa0*/  STS.64 [R6+0x1140], R34 ;  /* 0x0011402206007388 */ /* 0x000fe80000000a00 */
[----:B------:R0:W-:Y:S04]  /*0fb0*/  STS.64 [R6+0x60], R36 ;  /* 0x0000602406007388 */ /* 0x0001e80000000a00 */
[----:B------:R-:W-:Y:S04]  /*0fc0*/  STS.64 [R6+0x1160], R38 ;  /* 0x0011602606007388 */ /* 0x000fe80000000a00 */
[----:B------:R-:W-:Y:S04]  /*0fd0*/  STS.64 [R6+0x80], R40 ;  /* 0x0000802806007388 */ /* 0x000fe80000000a00 */
[----:B------:R-:W-:Y:S01]  /*0fe0*/  STS.64 [R6+0x1180], R42 ;  /* 0x0011802a06007388 */ /* 0x000fe20000000a00 */
[----:B0-----:R-:W0:Y:S03]  /*0ff0*/  LDC.64 R36, c[0x0][0x220] ;  /* 0x00008800ff247b82 */ /* 0x001e260000000a00 */
[----:B------:R-:W-:Y:S04]  /*1000*/  STS.64 [R6+0xa0], R44 ;  /* 0x0000a02c06007388 */ /* 0x000fe80000000a00 */
        /* <DEDUP_REMOVED lines=8> */
[----:B------:R-:W-:Y:S04]  /*1090*/  STS.64 [R6+0x1220], R62 ;  /* 0x0012203e06007388 */ /* 0x000fe80000000a00 */
[----:B------:R-:W-:Y:S04]  /*10a0*/  STS.64 [R6+0x140], R64 ;  /* 0x0001404006007388 */ /* 0x000fe80000000a00 */
[----:B------:R2:W-:Y:S04]  /*10b0*/  STS.64 [R6+0x1240], R66 ;  /* 0x0012404206007388 */ /* 0x0005e80000000a00 */
[----:B------:R3:W-:Y:S04]  /*10c0*/  STS.64 [R6+0x160], R68 ;  /* 0x0001604406007388 */ /* 0x0007e80000000a00 */
[----:B------:R4:W-:Y:S04]  /*10d0*/  STS.64 [R6+0x1260], R70 ;  /* 0x0012604606007388 */ /* 0x0009e80000000a00 */
[----:B------:R-:W-:Y:S04]  /*10e0*/  STS.64 [R6+0x180], R72 ;  /* 0x0001804806007388 */ /* 0x000fe80000000a00 */
[----:B------:R-:W-:Y:S04]  /*10f0*/  STS.64 [R6+0x1280], R74 ;  /* 0x0012804a06007388 */ /* 0x000fe80000000a00 */
[----:B------:R-:W-:Y:S04]  /*1100*/  STS.64 [R6+0x1a0], R76 ;  /* 0x0001a04c06007388 */ /* 0x000fe80000000a00 */
[----:B------:R-:W-:Y:S04]  /*1110*/  STS.64 [R6+0x12a0], R78 ;  /* 0x0012a04e06007388 */ /* 0x000fe80000000a00 */
[----:B------:R-:W-:Y:S04]  /*1120*/  STS.64 [R6+0x1c0], R80 ;  /* 0x0001c05006007388 */ /* 0x000fe80000000a00 */
[----:B------:R-:W-:Y:S04]  /*1130*/  STS.64 [R6+0x12c0], R82 ;  /* 0x0012c05206007388 */ /* 0x000fe80000000a00 */
[----:B------:R-:W-:Y:S04]  /*1140*/  STS.64 [R6+0x1e0], R84 ;  /* 0x0001e05406007388 */ /* 0x000fe80000000a00 */
[----:B------:R-:W-:Y:S01]  /*1150*/  STS.64 [R6+0x12e0], R86 ;  /* 0x0012e05606007388 */ /* 0x000fe20000000a00 */
[----:B-1----:R-:W-:Y:S01]  /*1160*/  LEA R56, R4, UR14, 0x2 ;  /* 0x0000000e04387c11 */ /* 0x002fe2000f8e10ff */
[----:B--2---:R-:W1:Y:S08]  /*1170*/  LDC.64 R66, c[0x0][0x220] ;  /* 0x00008800ff427b82 */ /* 0x004e700000000a00 */
[----:B------:R-:W-:Y:S01]  /*1180*/  BAR.SYNC.DEFER_BLOCKING 0x0 ;  /* 0x0000000000007b1d */ /* 0x000fe20000010000 */
[----:B------:R-:W-:-:S02]  /*1190*/  LOP3.LUT R29, R3, 0x78, R2, 0xf8, !PT ;  /* 0x00000078031d7812 */ /* 0x000fc400078ef802 */
[----:B------:R-:W-:-:S05]  /*11a0*/  LOP3.LUT R44, R0, R5, RZ, 0xfc, !PT ;  /* 0x00000005002c7212 */ /* 0x000fca00078efcff */
[----:B------:R-:W2:Y:S08]  /*11b0*/  LDC.64 R58, c[0x0][0x220] ;  /* 0x00008800ff3a7b82 */ /* 0x000eb00000000a00 */
[----:B---3--:R-:W3:Y:S08]  /*11c0*/  LDC.64 R68, c[0x0][0x220] ;  /* 0x00008800ff447b82 */ /* 0x008ef00000000a00 */
[----:B----4-:R-:W4:Y:S01]  /*11d0*/  LDC.64 R70, c[0x0][0x220] ;  /* 0x00008800ff467b82 */ /* 0x010f220000000a00 */
[----:B------:R-:W5:Y:S04]  /*11e0*/  LDS.128 R52, [R56] ;  /* 0x0000000038347984 */ /* 0x000f680000000c00 */
[----:B------:R-:W0:Y:S04]  /*11f0*/  LDS.128 R20, [R56+0x10] ;  /* 0x0000100038147984 */ /* 0x000e280000000c00 */
[----:B------:R-:W1:Y:S04]  /*1200*/  LDS.128 R60, [R56+0x1100] ;  /* 0x00110000383c7984 */ /* 0x000e680000000c00 */
[----:B------:R-:W2:Y:S04]  /*1210*/  LDS.128 R32, [R56+0x1110] ;  /* 0x0011100038207984 */ /* 0x000ea80000000c00 */
[----:B------:R-:W2:Y:S04]  /*1220*/  LDS.128 R16, [R56+0x2200] ;  /* 0x0022000038107984 */ /* 0x000ea80000000c00 */
[----:B------:R-:W3:Y:S01]  /*1230*/  LDS.128 R12, [R56+0x2210] ;  /* 0x00221000380c7984 */ /* 0x000ee20000000c00 */
[----:B------:R-:W-:-:S02]  /*1240*/  ISETP.GE.AND P0, PT, R29, 0xc00, PT ;  /* 0x00000c001d00780c */ /* 0x000fc40003f06270 */
[C---:B------:R-:W-:Y:S01]  /*1250*/  LOP3.LUT R0, R44.reuse, 0x8, RZ, 0xfc, !PT ;  /* 0x000000082c007812 */ /* 0x040fe200078efcff */
[----:B------:R-:W3:Y:S01]  /*1260*/  LDS.128 R8, [R56+0x3300] ;  /* 0x0033000038087984 */ /* 0x000ee20000000c00 */
[----:B------:R-:W-:Y:S02]  /*1270*/  LOP3.LUT R2, R44, 0x10, RZ, 0xfc, !PT ;  /* 0x000000102c027812 */ /* 0x000fe400078efcff */
[----:B------:R-:W-:Y:S01]  /*1280*/  ISETP.LT.AND P6, PT, R0, 0x1000, !P0 ;  /* 0x000010000000780c */ /* 0x000fe200047c1270 */
[----:B------:R-:W3:Y:S01]  /*1290*/  LDS.128 R4, [R56+0x3310] ;  /* 0x0033100038047984 */ /* 0x000ee20000000c00 */
[C---:B------:R-:W-:Y:S02]  /*12a0*/  LOP3.LUT R0, R44.reuse, 0x20, RZ, 0xfc, !PT ;  /* 0x000000202c007812 */ /* 0x040fe400078efcff */
[----:B------:R-:W-:Y:S01]  /*12b0*/  ISETP.LT.AND P1, PT, R44, 0x1000, !P0 ;  /* 0x000010002c00780c */ /* 0x000fe20004721270 */
[----:B------:R-:W-:Y:S01]  /*12c0*/  LDS.128 R24, [R56+0x4410] ;  /* 0x0044100038187984 */ /* 0x000fe20000000c00 */
[----:B------:R-:W-:-:S02]  /*12d0*/  ISETP.LT.AND P5, PT, R2, 0x1000, !P0 ;  /* 0x000010000200780c */ /* 0x000fc400047a1270 */
[C---:B------:R-:W-:Y:S01]  /*12e0*/  LOP3.LUT R3, R44.reuse, 0x18, RZ, 0xfc, !PT ;  /* 0x000000182c037812 */ /* 0x040fe200078efcff */
[----:B------:R-:W-:Y:S01]  /*12f0*/  LDS.128 R40, [R56+0x6600] ;  /* 0x0066000038287984 */ /* 0x000fe20000000c00 */
[----:B------:R-:W-:Y:S02]  /*1300*/  LOP3.LUT R2, R44, 0x28, RZ, 0xfc, !PT ;  /* 0x000000282c027812 */ /* 0x000fe400078efcff */
[----:B-----5:R-:W-:Y:S01]  /*1310*/  F2FP.BF16.F32.PACK_AB R52, R53, R52 ;  /* 0x000000343534723e */ /* 0x020fe200000010ff */
[----:B------:R-:W-:Y:S01]  /*1320*/  LDS.128 R48, [R56+0x7710] ;  /* 0x0077100038307984 */ /* 0x000fe20000000c00 */
[----:B------:R-:W-:Y:S02]  /*1330*/  F2FP.BF16.F32.PACK_AB R53, R55, R54 ;  /* 0x000000363735723e */ /* 0x000fe400000010ff */
[----:B0-----:R-:W-:Y:S02]  /*1340*/  F2FP.BF16.F32.PACK_AB R54, R21, R20 ;  /* 0x000000141536723e */ /* 0x001fe400000010ff */
[----:B------:R-:W-:-:S02]  /*1350*/  F2FP.BF16.F32.PACK_AB R55, R23, R22 ;  /* 0x000000161737723e */ /* 0x000fc400000010ff */
[----:B------:R-:W-:Y:S01]  /*1360*/  ISETP.LT.AND P3, PT, R0, 0x1000, !P0 ;  /* 0x000010000000780c */ /* 0x000fe20004761270 */
[----:B------:R-:W0:Y:S01]  /*1370*/  LDS.128 R20, [R56+0x4400] ;  /* 0x0044000038147984 */ /* 0x000e220000000c00 */
[----:B------:R-:W-:Y:S01]  /*1380*/  IMAD R0, R44, 0xc00, R29 ;  /* 0x00000c002c007824 */ /* 0x000fe200078e021d */
[----:B-1----:R-:W-:Y:S02]  /*1390*/  F2FP.BF16.F32.PACK_AB R60, R61, R60 ;  /* 0x0000003c3d3c723e */ /* 0x002fe400000010ff */
[----:B------:R-:W-:Y:S01]  /*13a0*/  F2FP.BF16.F32.PACK_AB R61, R63, R62 ;  /* 0x0000003e3f3d723e */ /* 0x000fe200000010ff */
[----:B------:R-:W1:Y:S01]  /*13b0*/  LDS.128 R28, [R56+0x5500] ;  /* 0x00550000381c7984 */ /* 0x000e620000000c00 */
[----:B------:R-:W-:Y:S01]  /*13c0*/  ISETP.LT.AND P4, PT, R3, 0x1000, !P0 ;  /* 0x000010000300780c */ /* 0x000fe20004781270 */
[----:B------:R-:W-:Y:S01]  /*13d0*/  IMAD.WIDE R64, R0, 0x2, R36 ;  /* 0x0000000200407825 */ /* 0x000fe200078e0224 */
[----:B------:R-:W-:Y:S01]  /*13e0*/  ISETP.LT.AND P2, PT, R2, 0x1000, !P0 ;  /* 0x000010000200780c */ /* 0x000fe20004741270 */
[----:B------:R-:W-:Y:S01]  /*13f0*/  LDS.128 R36, [R56+0x6610] ;  /* 0x0066100038247984 */ /* 0x000fe20000000c00 */
[----:B--2---:R-:W-:Y:S01]  /*1400*/  F2FP.BF16.F32.PACK_AB R62, R33, R32 ;  /* 0x00000020213e723e */ /* 0x004fe200000010ff */
[----:B------:R-:W2:Y:S01]  /*1410*/  LDC.64 R2, c[0x0][0x220] ;  /* 0x00008800ff027b82 */ /* 0x000ea20000000a00 */
[----:B------:R-:W-:Y:S01]  /*1420*/  F2FP.BF16.F32.PACK_AB R63, R35, R34 ;  /* 0x00000022233f723e */ /* 0x000fe200000010ff */
[----:B------:R-:W-:Y:S01]  /*1430*/  VIADD R47, R0, 0x6000 ;  /* 0x00006000002f7836 */ /* 0x000fe20000000000 */
[----:B------:R-:W5:Y:S01]  /*1440*/  LDS.128 R32, [R56+0x5510] ;  /* 0x0055100038207984 */ /* 0x000f620000000c00 */
[----:B------:R-:W-:-:S02]  /*1450*/  LOP3.LUT R45, R44, 0x30, RZ, 0xfc, !PT ;  /* 0x000000302c2d7812 */ /* 0x000fc400078efcff */
[----:B------:R-:W-:Y:S01]  /*1460*/  LOP3.LUT R44, R44, 0x38, RZ, 0xfc, !PT ;  /* 0x000000382c2c7812 */ /* 0x000fe200078efcff */
[----:B------:R-:W-:Y:S01]  /*1470*/  @P1 STG.E.128 desc[UR16][R64.64], R52 ;  /* 0x0000003440001986 */ /* 0x000fe2000c101d10 */
[----:B------:R-:W-:Y:S01]  /*1480*/  ISETP.LT.AND P1, PT, R45, 0x1000, !P0 ;  /* 0x000010002d00780c */ /* 0x000fe20004721270 */
[----:B------:R-:W-:Y:S01]  /*1490*/  IMAD.WIDE R66, R47, 0x2, R66 ;  /* 0x000000022f427825 */ /* 0x000fe200078e0242 */
[----:B------:R-:W-:Y:S02]  /*14a0*/  ISETP.LT.AND P0, PT, R44, 0x1000, !P0 ;  /* 0x000010002c00780c */ /* 0x000fe40004701270 */
[----:B------:R-:W0:Y:S01]  /*14b0*/  LDS.128 R44, [R56+0x7700] ;  /* 0x00770000382c7984 */ /* 0x000e220000000c00 */
[----:B------:R-:W-:Y:S02]  /*14c0*/  F2FP.BF16.F32.PACK_AB R16, R17, R16 ;  /* 0x000000101110723e */ /* 0x000fe400000010ff */
[----:B------:R-:W-:Y:S02]  /*14d0*/  F2FP.BF16.F32.PACK_AB R17, R19, R18 ;  /* 0x000000121311723e */ /* 0x000fe400000010ff */
[----:B---3--:R-:W-:-:S02]  /*14e0*/  F2FP.BF16.F32.PACK_AB R18, R13, R12 ;  /* 0x0000000c0d12723e */ /* 0x008fc400000010ff */
[----:B------:R-:W3:Y:S01]  /*14f0*/  LDC.64 R12, c[0x0][0x220] ;  /* 0x00008800ff0c7b82 */ /* 0x000ee20000000a00 */
[----:B------:R-:W-:Y:S01]  /*1500*/  F2FP.BF16.F32.PACK_AB R19, R15, R14 ;  /* 0x0000000e0f13723e */ /* 0x000fe200000010ff */
[----:B------:R-:W-:-:S04]  /*1510*/  VIADD R15, R0, 0x12000 ;  /* 0x00012000000f7836 */ /* 0x000fc80000000000 */
[----:B--2---:R-:W-:Y:S02]  /*1520*/  IMAD.WIDE R2, R15, 0x2, R2 ;  /* 0x000000020f027825 */ /* 0x004fe400078e0202 */
[----:B------:R-:W2:Y:S01]  /*1530*/  LDC.64 R14, c[0x0][0x220] ;  /* 0x00008800ff0e7b82 */ /* 0x000ea20000000a00 */
[----:B------:R-:W-:Y:S01]  /*1540*/  F2FP.BF16.F32.PACK_AB R8, R9, R8 ;  /* 0x000000080908723e */ /* 0x000fe200000010ff */
[C---:B------:R-:W-:Y:S01]  /*1550*/  VIADD R57, R0.reuse, 0xc000 ;  /* 0x0000c00000397836 */ /* 0x040fe20000000000 */
[----:B------:R-:W-:Y:S02]  /*1560*/  F2FP.BF16.F32.PACK_AB R9, R11, R10 ;  /* 0x0000000a0b09723e */ /* 0x000fe400000010ff */
[----:B------:R-:W-:Y:S01]  /*1570*/  F2FP.BF16.F32.PACK_AB R10, R5, R4 ;  /* 0x00000004050a723e */ /* 0x000fe200000010ff */
[C---:B------:R-:W-:Y:S01]  /*1580*/  VIADD R5, R0.reuse, 0x18000 ;  /* 0x0001800000057836 */ /* 0x040fe20000000000 */
[----:B0-----:R-:W-:Y:S02]  /*1590*/  F2FP.BF16.F32.PACK_AB R20, R21, R20 ;  /* 0x000000141514723e */ /* 0x001fe400000010ff */
[----:B------:R-:W-:Y:S01]  /*15a0*/  F2FP.BF16.F32.PACK_AB R11, R7, R6 ;  /* 0x00000006070b723e */ /* 0x000fe200000010ff */
[----:B------:R-:W-:Y:S01]  /*15b0*/  VIADD R7, R0, 0x1e000 ;  /* 0x0001e00000077836 */ /* 0x000fe20000000000 */
[----:B------:R-:W-:Y:S01]  /*15c0*/  F2FP.BF16.F32.PACK_AB R21, R23, R22 ;  /* 0x000000161715723e */ /* 0x000fe200000010ff */
[----:B------:R-:W-:Y:S01]  /*15d0*/  IMAD.WIDE R58, R57, 0x2, R58 ;  /* 0x00000002393a7825 */ /* 0x000fe200078e023a */
[----:B------:R-:W-:-:S02]  /*15e0*/  F2FP.BF16.F32.PACK_AB R22, R25, R24 ;  /* 0x000000181916723e */ /* 0x000fc400000010ff */
[----:B-1----:R-:W-:Y:S01]  /*15f0*/  F2FP.BF16.F32.PACK_AB R28, R29, R28 ;  /* 0x0000001c1d1c723e */ /* 0x002fe200000010ff */
[----:B------:R-:W-:Y:S01]  /*1600*/  VIADD R25, R0, 0x24000 ;  /* 0x0002400000197836 */ /* 0x000fe20000000000 */
[----:B------:R-:W-:Y:S01]  /*1610*/  F2FP.BF16.F32.PACK_AB R23, R27, R26 ;  /* 0x0000001a1b17723e */ /* 0x000fe200000010ff */
[----:B------:R-:W-:Y:S01]  /*1620*/  IMAD.WIDE R4, R5, 0x2, R68 ;  /* 0x0000000205047825 */ /* 0x000fe200078e0244 */
[----:B------:R-:W-:Y:S02]  /*1630*/  F2FP.BF16.F32.PACK_AB R29, R31, R30 ;  /* 0x0000001e1f1d723e */ /* 0x000fe400000010ff */
[----:B------:R-:W-:Y:S01]  /*1640*/  F2FP.BF16.F32.PACK_AB R40, R41, R40 ;  /* 0x000000282928723e */ /* 0x000fe200000010ff */
[----:B----4-:R-:W-:Y:S01]  /*1650*/  IMAD.WIDE R6, R7, 0x2, R70 ;  /* 0x0000000207067825 */ /* 0x010fe200078e0246 */
[----:B-----5:R-:W-:Y:S01]  /*1660*/  F2FP.BF16.F32.PACK_AB R30, R33, R32 ;  /* 0x00000020211e723e */ /* 0x020fe200000010ff */
[----:B------:R0:W-:Y:S01]  /*1670*/  @P6 STG.E.128 desc[UR16][R66.64], R60 ;  /* 0x0000003c42006986 */ /* 0x0001e2000c101d10 */
[----:B------:R-:W-:Y:S01]  /*1680*/  F2FP.BF16.F32.PACK_AB R31, R35, R34 ;  /* 0x00000022231f723e */ /* 0x000fe200000010ff */
[----:B---3--:R-:W-:Y:S01]  /*1690*/  IMAD.WIDE R12, R25, 0x2, R12 ;  /* 0x00000002190c7825 */ /* 0x008fe200078e020c */
[----:B------:R-:W-:Y:S01]  /*16a0*/  F2FP.BF16.F32.PACK_AB R41, R43, R42 ;  /* 0x0000002a2b29723e */ /* 0x000fe200000010ff */
[----:B------:R0:W-:Y:S01]  /*16b0*/  @P5 STG.E.128 desc[UR16][R58.64], R16 ;  /* 0x000000103a005986 */ /* 0x0001e2000c101d10 */
[----:B------:R-:W-:-:S02]  /*16c0*/  F2FP.BF16.F32.PACK_AB R42, R37, R36 ;  /* 0x00000024252a723e */ /* 0x000fc400000010ff */
[----:B------:R-:W-:Y:S01]  /*16d0*/  F2FP.BF16.F32.PACK_AB R43, R39, R38 ;  /* 0x00000026272b723e */ /* 0x000fe200000010ff */
[----:B------:R0:W-:Y:S01]  /*16e0*/  @P4 STG.E.128 desc[UR16][R2.64], R8 ;  /* 0x0000000802004986 */ /* 0x0001e2000c101d10 */
[----:B------:R-:W-:-:S03]  /*16f0*/  VIADD R25, R0, 0x2a000 ;  /* 0x0002a00000197836 */ /* 0x000fc60000000000 */
[----:B------:R0:W-:Y:S01]  /*1700*/  @P3 STG.E.128 desc[UR16][R4.64], R20 ;  /* 0x0000001404003986 */ /* 0x0001e2000c101d10 */
[----:B------:R-:W-:-:S03]  /*1710*/  F2FP.BF16.F32.PACK_AB R44, R45, R44 ;  /* 0x0000002c2d2c723e */ /* 0x000fc600000010ff */
[----:B------:R0:W-:Y:S01]  /*1720*/  @P2 STG.E.128 desc[UR16][R6.64], R28 ;  /* 0x0000001c06002986 */ /* 0x0001e2000c101d10 */
[----:B------:R-:W-:-:S03]  /*1730*/  F2FP.BF16.F32.PACK_AB R45, R47, R46 ;  /* 0x0000002e2f2d723e */ /* 0x000fc600000010ff */
[----:B------:R0:W-:Y:S01]  /*1740*/  @P1 STG.E.128 desc[UR16][R12.64], R40 ;  /* 0x000000280c001986 */ /* 0x0001e2000c101d10 */
[----:B------:R-:W-:Y:S01]  /*1750*/  F2FP.BF16.F32.PACK_AB R46, R49, R48 ;  /* 0x00000030312e723e */ /* 0x000fe200000010ff */
[----:B--2---:R-:W-:Y:S01]  /*1760*/  IMAD.WIDE R14, R25, 0x2, R14 ;  /* 0x00000002190e7825 */ /* 0x004fe200078e020e */
[----:B------:R-:W-:Y:S01]  /*1770*/  F2FP.BF16.F32.PACK_AB R47, R51, R50 ;  /* 0x00000032332f723e */ /* 0x000fe200000010ff */
[----:B0-----:R-:W-:Y:S06]  /*1780*/  @!P0 EXIT ;  /* 0x000000000000894d */ /* 0x001fec0003800000 */
[----:B------:R-:W-:Y:S01]  /*1790*/  STG.E.128 desc[UR16][R14.64], R44 ;  /* 0x0000002c0e007986 */ /* 0x000fe2000c101d10 */
[----:B------:R-:W-:Y:S05]  /*17a0*/  EXIT ;  /* 0x000000000000794d */ /* 0x000fea0003800000 */
.L_x_0:
[----:B------:R-:W-:-:S00]  /*17b0*/  BRA `(.L_x_0) ;  /* 0xfffffffc00fc7947 */ /* 0x000fc0000383ffff */
[----:B------:R-:W-:-:S00]  /*17c0*/  NOP ;  /* 0x0000000000007918 */ /* 0x000fc00000000000 */
        /* <DEDUP_REMOVED lines=11> */
.L_x_1:


//--------------------- .nv.shared.triton_mm      --------------------------
	.section	.nv.shared.triton_mm,"aw",@nobits
	.sectionflags	@""
	.align	16
	.zero		1024


//--------------------- .nv.constant0.triton_mm   --------------------------
	.section	.nv.constant0.triton_mm,"a",@progbits
	.sectionflags	@""
	.align	4
.nv.constant0.triton_mm:
	.zero		552
